	.headerflags	@"EF_CUDA_TEXMODE_UNIFIED EF_CUDA_64BIT_ADDRESS EF_CUDA_ACCELERATORS EF_CUDA_SM90 EF_CUDA_VIRTUAL_SM(EF_CUDA_SM90)"
	.elftype	@"ET_EXEC"


//--------------------- .nv.info                  --------------------------
	.section	.nv.info,"",@"SHT_CUDA_INFO"
	.align	4


	//----- nvinfo : EIATTR_REGCOUNT
	.align		4
        /*0000*/ 	.byte	0x04, 0x2f
        /*0002*/ 	.short	(.L_1 - .L_0)
	.align		4
.L_0:
        /*0004*/ 	.word	index@(triton_poi_fused_1)
        /*0008*/ 	.word	0x0000001e


	//----- nvinfo : EIATTR_MIN_STACK_SIZE
	.align		4
.L_1:
        /*000c*/ 	.byte	0x04, 0x12
        /*000e*/ 	.short	(.L_3 - .L_2)
	.align		4
.L_2:
        /*0010*/ 	.word	index@(triton_poi_fused_1)
        /*0014*/ 	.word	0x00000000


	//----- nvinfo : EIATTR_FRAME_SIZE
	.align		4
.L_3:
        /*0018*/ 	.byte	0x04, 0x11
        /*001a*/ 	.short	(.L_5 - .L_4)
	.align		4
.L_4:
        /*001c*/ 	.word	index@(triton_poi_fused_1)
        /*0020*/ 	.word	0x00000000


	//----- nvinfo : EIATTR_MIN_STACK_SIZE
	.align		4
.L_5:
        /*0024*/ 	.byte	0x04, 0x12
        /*0026*/ 	.short	(.L_7 - .L_6)
	.align		4
.L_6:
        /*0028*/ 	.word	index@(triton_poi_fused_1)
        /*002c*/ 	.word	0x00000000
.L_7:


//--------------------- .nv.info.triton_poi_fused_1 --------------------------
	.section	.nv.info.triton_poi_fused_1,"",@"SHT_CUDA_INFO"
	.sectionflags	@""
	.align	4


	//----- nvinfo : EIATTR_CUDA_API_VERSION
	.align		4
        /*0000*/ 	.byte	0x04, 0x37
        /*0002*/ 	.short	(.L_9 - .L_8)
.L_8:
        /*0004*/ 	.word	0x0000007c


	//----- nvinfo : EIATTR_KPARAM_INFO
	.align		4
.L_9:
        /*0008*/ 	.byte	0x04, 0x17
        /*000a*/ 	.short	(.L_11 - .L_10)
.L_10:
        /*000c*/ 	.word	0x00000000
        /*0010*/ 	.short	0x0003
        /*0012*/ 	.short	0x0014
        /*0014*/ 	.byte	0x00, 0xf0, 0x11, 0x00


	//----- nvinfo : EIATTR_KPARAM_INFO
	.align		4
.L_11:
        /*0018*/ 	.byte	0x04, 0x17
        /*001a*/ 	.short	(.L_13 - .L_12)
.L_12:
        /*001c*/ 	.word	0x00000000
        /*0020*/ 	.short	0x0002
        /*0022*/ 	.short	0x0010
        /*0024*/ 	.byte	0x00, 0xf0, 0x11, 0x00


	//----- nvinfo : EIATTR_KPARAM_INFO
	.align		4
.L_13:
        /*0028*/ 	.byte	0x04, 0x17
        /*002a*/ 	.short	(.L_15 - .L_14)
.L_14:
        /*002c*/ 	.word	0x00000000
        /*0030*/ 	.short	0x0001
        /*0032*/ 	.short	0x0008
        /*0034*/ 	.byte	0x00, 0xf4, 0x21, 0x00


	//----- nvinfo : EIATTR_KPARAM_INFO
	.align		4
.L_15:
        /*0038*/ 	.byte	0x04, 0x17
        /*003a*/ 	.short	(.L_17 - .L_16)
.L_16:
        /*003c*/ 	.word	0x00000000
        /*0040*/ 	.short	0x0000
        /*0042*/ 	.short	0x0000
        /*0044*/ 	.byte	0x00, 0xf4, 0x21, 0x00


	//----- nvinfo : EIATTR_SPARSE_MMA_MASK
	.align		4
.L_17:
        /*0048*/ 	.byte	0x03, 0x50
        /*004a*/ 	.short	0x0000


	//----- nvinfo : EIATTR_MAXREG_COUNT
	.align		4
        /*004c*/ 	.byte	0x03, 0x1b
        /*004e*/ 	.short	0x00ff


	//----- nvinfo : EIATTR_EXIT_INSTR_OFFSETS
	.align		4
        /*0050*/ 	.byte	0x04, 0x1c
        /*0052*/ 	.short	(.L_19 - .L_18)


	//   ....[0]....
.L_18:
        /*0054*/ 	.word	0x00000610


	//   ....[1]....
        /*0058*/ 	.word	0x00000660


	//----- nvinfo : EIATTR_REQNTID
	.align		4
.L_19:
        /*005c*/ 	.byte	0x04, 0x10
        /*005e*/ 	.short	(.L_21 - .L_20)
.L_20:
        /*0060*/ 	.word	0x00000080
        /*0064*/ 	.word	0x00000001
        /*0068*/ 	.word	0x00000001


	//----- nvinfo : EIATTR_CBANK_PARAM_SIZE
	.align		4
.L_21:
        /*006c*/ 	.byte	0x03, 0x19
        /*006e*/ 	.short	0x0018


	//----- nvinfo : EIATTR_PARAM_CBANK
	.align		4
        /*0070*/ 	.byte	0x04, 0x0a
        /*0072*/ 	.short	(.L_23 - .L_22)
	.align		4
.L_22:
        /*0074*/ 	.word	index@(.nv.constant0.triton_poi_fused_1)
        /*0078*/ 	.short	0x0210
        /*007a*/ 	.short	0x0018


	//----- nvinfo : EIATTR_SW_WAR
	.align		4
.L_23:
        /*007c*/ 	.byte	0x04, 0x36
        /*007e*/ 	.short	(.L_25 - .L_24)
.L_24:
        /*0080*/ 	.word	0x00000008
.L_25:


//--------------------- .nv.callgraph             --------------------------
	.section	.nv.callgraph,"",@"SHT_CUDA_CALLGRAPH"
	.align	4
	.sectionentsize	8
	.align		4
        /*0000*/ 	.word	0x00000000
	.align		4
        /*0004*/ 	.word	0xffffffff
	.align		4
        /*0008*/ 	.word	0x00000000
	.align		4
        /*000c*/ 	.word	0xfffffffe
	.align		4
        /*0010*/ 	.word	0x00000000
	.align		4
        /*0014*/ 	.word	0xfffffffd
	.align		4
        /*0018*/ 	.word	0x00000000
	.align		4
        /*001c*/ 	.word	0xfffffffc


//--------------------- .text.triton_poi_fused_1  --------------------------
	.section	.text.triton_poi_fused_1,"ax",@progbits
	.sectionflags	@"SHF_BARRIERS=1"
	.align	128
        .global         triton_poi_fused_1
        .type           triton_poi_fused_1,@function
        .size           triton_poi_fused_1,(.L_x_1 - triton_poi_fused_1)
        .other          triton_poi_fused_1,@"STO_CUDA_ENTRY STV_DEFAULT"
triton_poi_fused_1:
.text.triton_poi_fused_1:
[----:B------:R-:W0:Y:S01]  /*0000*/  LDC R1, c[0x0][0x28] ;  /* 0x00000a00ff017b82 */ /* 0x000e220000000800 */
[----:B------:R-:W1:Y:S07]  /*0010*/  S2R R0, SR_CTAID.X ;  /* 0x0000000000007919 */ /* 0x000e6e0000002500 */
[----:B------:R-:W2:Y:S01]  /*0020*/  LDC.64 R14, c[0x0][0x210] ;  /* 0x00008400ff0e7b82 */ /* 0x000ea20000000a00 */
[----:B------:R-:W-:Y:S01]  /*0030*/  IMAD.MOV.U32 R19, RZ, RZ, RZ ;  /* 0x000000ffff137224 */ /* 0x000fe200078e00ff */
[----:B------:R-:W-:Y:S01]  /*0040*/  ULDC.64 UR6, c[0x0][0x208] ;  /* 0x0000820000067ab9 */ /* 0x000fe20000000a00 */
[----:B------:R-:W3:Y:S01]  /*0050*/  S2R R17, SR_TID.X ;  /* 0x0000000000117919 */ /* 0x000ee20000002100 */
[----:B------:R-:W4:Y:S01]  /*0060*/  S2R R18, SR_CTAID.Y ;  /* 0x0000000000127919 */ /* 0x000f220000002600 */
[----:B------:R-:W-:-:S02]  /*0070*/  IMAD.MOV.U32 R20, RZ, RZ, RZ ;  /* 0x000000ffff147224 */ /* 0x000fc400078e00ff */
[----:B-1----:R-:W-:Y:S01]  /*0080*/  IMAD.SHL.U32 R0, R0, 0x8, RZ ;  /* 0x0000000800007824 */ /* 0x002fe200078e00ff */
[----:B---3--:R-:W-:-:S04]  /*0090*/  SHF.R.U32.HI R21, RZ, 0x3, R17 ;  /* 0x00000003ff157819 */ /* 0x008fc80000011611 */
[----:B------:R-:W-:Y:S01]  /*00a0*/  LOP3.LUT R6, R0, 0x7, R17, 0xf8, !PT ;  /* 0x0000000700067812 */ /* 0x000fe200078ef811 */
[----:B----4-:R-:W-:Y:S01]  /*00b0*/  IMAD.SHL.U32 R16, R18, 0x80, RZ ;  /* 0x0000008012107824 */ /* 0x010fe200078e00ff */
[----:B------:R-:W-:Y:S02]  /*00c0*/  SGXT.U32 R21, R21, 0x4 ;  /* 0x000000041515781a */ /* 0x000fe40000000000 */
[----:B------:R-:W-:Y:S02]  /*00d0*/  ISETP.GE.AND P0, PT, R6, 0x7, PT ;  /* 0x000000070600780c */ /* 0x000fe40003f06270 */
[----:B------:R-:W-:Y:S02]  /*00e0*/  LOP3.LUT R2, R16, R21, RZ, 0xfc, !PT ;  /* 0x0000001510027212 */ /* 0x000fe400078efcff */
[----:B------:R-:W-:Y:S02]  /*00f0*/  LOP3.LUT R3, R16, 0x10, R21, 0xfe, !PT ;  /* 0x0000001010037812 */ /* 0x000fe400078efe15 */
[----:B------:R-:W-:Y:S01]  /*0100*/  LOP3.LUT R4, R16, 0x20, R21, 0xfe, !PT ;  /* 0x0000002010047812 */ /* 0x000fe200078efe15 */
[--C-:B------:R-:W-:Y:S01]  /*0110*/  IMAD R27, R2, 0x7, R6.reuse ;  /* 0x00000007021b7824 */ /* 0x100fe200078e0206 */
[----:B------:R-:W-:Y:S01]  /*0120*/  LOP3.LUT R7, R16, 0x30, R21, 0xfe, !PT ;  /* 0x0000003010077812 */ /* 0x000fe200078efe15 */
[--C-:B------:R-:W-:Y:S01]  /*0130*/  IMAD R3, R3, 0x7, R6.reuse ;  /* 0x0000000703037824 */ /* 0x100fe200078e0206 */
[----:B------:R-:W-:Y:S01]  /*0140*/  LOP3.LUT R9, R16, 0x40, R21, 0xfe, !PT ;  /* 0x0000004010097812 */ /* 0x000fe200078efe15 */
[--C-:B------:R-:W-:Y:S01]  /*0150*/  IMAD R5, R4, 0x7, R6.reuse ;  /* 0x0000000704057824 */ /* 0x100fe200078e0206 */
[----:B------:R-:W-:Y:S01]  /*0160*/  LOP3.LUT R11, R16, 0x50, R21, 0xfe, !PT ;  /* 0x00000050100b7812 */ /* 0x000fe200078efe15 */
[----:B------:R-:W-:Y:S01]  /*0170*/  IMAD R7, R7, 0x7, R6 ;  /* 0x0000000707077824 */ /* 0x000fe200078e0206 */
[----:B------:R-:W-:Y:S01]  /*0180*/  LOP3.LUT R13, R16, 0x60, R21, 0xfe, !PT ;  /* 0x00000060100d7812 */ /* 0x000fe200078efe15 */
[----:B--2---:R-:W-:Y:S01]  /*0190*/  IMAD.WIDE R26, R27, 0x4, R14 ;  /* 0x000000041b1a7825 */ /* 0x004fe200078e020e */
[----:B------:R-:W-:-:S03]  /*01a0*/  LOP3.LUT R23, R16, 0x70, R21, 0xfe, !PT ;  /* 0x0000007010177812 */ /* 0x000fc600078efe15 */
[--C-:B------:R-:W-:Y:S01]  /*01b0*/  IMAD R9, R9, 0x7, R6.reuse ;  /* 0x0000000709097824 */ /* 0x100fe200078e0206 */
[----:B------:R1:W2:Y:S01]  /*01c0*/  @!P0 LDG.E.EL R19, desc[UR6][R26.64] ;  /* 0x000000061a138981 */ /* 0x0002a2000c2e1900 */
[--C-:B------:R-:W-:Y:S02]  /*01d0*/  IMAD R11, R11, 0x7, R6.reuse ;  /* 0x000000070b0b7824 */ /* 0x100fe400078e0206 */
[--C-:B------:R-:W-:Y:S02]  /*01e0*/  IMAD R13, R13, 0x7, R6.reuse ;  /* 0x000000070d0d7824 */ /* 0x100fe400078e0206 */
[----:B------:R-:W-:Y:S02]  /*01f0*/  IMAD R23, R23, 0x7, R6 ;  /* 0x0000000717177824 */ /* 0x000fe400078e0206 */
[----:B------:R-:W-:Y:S01]  /*0200*/  IMAD.WIDE R2, R3, 0x4, R14 ;  /* 0x0000000403027825 */ /* 0x000fe200078e020e */
[----:B------:R-:W-:-:S03]  /*0210*/  CS2R R24, SRZ ;  /* 0x0000000000187805 */ /* 0x000fc6000001ff00 */
[--C-:B------:R-:W-:Y:S01]  /*0220*/  IMAD.WIDE R4, R5, 0x4, R14.reuse ;  /* 0x0000000405047825 */ /* 0x100fe200078e020e */
[----:B-1----:R-:W-:Y:S01]  /*0230*/  CS2R R26, SRZ ;  /* 0x00000000001a7805 */ /* 0x002fe2000001ff00 */
[----:B------:R1:W3:Y:S02]  /*0240*/  @!P0 LDG.E.EL R20, desc[UR6][R2.64] ;  /* 0x0000000602148981 */ /* 0x0002e4000c2e1900 */
[----:B------:R-:W-:-:S04]  /*0250*/  IMAD.WIDE R6, R7, 0x4, R14 ;  /* 0x0000000407067825 */ /* 0x000fc800078e020e */
[--C-:B------:R-:W-:Y:S01]  /*0260*/  IMAD.WIDE R8, R9, 0x4, R14.reuse ;  /* 0x0000000409087825 */ /* 0x100fe200078e020e */
[----:B------:R-:W4:Y:S03]  /*0270*/  @!P0 LDG.E.EL R24, desc[UR6][R6.64] ;  /* 0x0000000606188981 */ /* 0x000f26000c2e1900 */
[----:B------:R-:W-:-:S04]  /*0280*/  IMAD.WIDE R10, R11, 0x4, R14 ;  /* 0x000000040b0a7825 */ /* 0x000fc800078e020e */
[--C-:B------:R-:W-:Y:S01]  /*0290*/  IMAD.WIDE R12, R13, 0x4, R14.reuse ;  /* 0x000000040d0c7825 */ /* 0x100fe200078e020e */
[----:B------:R-:W5:Y:S03]  /*02a0*/  @!P0 LDG.E.EL R25, desc[UR6][R10.64] ;  /* 0x000000060a198981 */ /* 0x000f66000c2e1900 */
[----:B------:R-:W-:Y:S01]  /*02b0*/  IMAD.WIDE R14, R23, 0x4, R14 ;  /* 0x00000004170e7825 */ /* 0x000fe200078e020e */
[----:B------:R-:W5:Y:S03]  /*02c0*/  @!P0 LDG.E.EL R27, desc[UR6][R12.64] ;  /* 0x000000060c1b8981 */ /* 0x000f66000c2e1900 */
[----:B------:R-:W-:Y:S01]  /*02d0*/  IMAD.MOV.U32 R22, RZ, RZ, RZ ;  /* 0x000000ffff167224 */ /* 0x000fe200078e00ff */
[----:B------:R-:W5:Y:S01]  /*02e0*/  @!P0 LDG.E.EL R26, desc[UR6][R14.64] ;  /* 0x000000060e1a8981 */ /* 0x000f62000c2e1900 */
[----:B------:R-:W-:-:S04]  /*02f0*/  IMAD.MOV.U32 R23, RZ, RZ, RZ ;  /* 0x000000ffff177224 */ /* 0x000fc800078e00ff */
[----:B------:R-:W5:Y:S04]  /*0300*/  @!P0 LDG.E.EL R22, desc[UR6][R4.64] ;  /* 0x0000000604168981 */ /* 0x000f68000c2e1900 */
[----:B------:R1:W5:Y:S01]  /*0310*/  @!P0 LDG.E.EL R23, desc[UR6][R8.64] ;  /* 0x0000000608178981 */ /* 0x000362000c2e1900 */
[----:B------:R-:W1:Y:S02]  /*0320*/  S2UR UR5, SR_CgaCtaId ;  /* 0x00000000000579c3 */ /* 0x000e640000008800 */
[----:B-1----:R-:W-:Y:S01]  /*0330*/  IMAD.SHL.U32 R2, R17, 0x80, RZ ;  /* 0x0000008011027824 */ /* 0x002fe200078e00ff */
[----:B------:R-:W-:-:S04]  /*0340*/  UMOV UR4, 0x400 ;  /* 0x0000040000047882 */ /* 0x000fc80000000000 */
[----:B------:R-:W-:-:S04]  /*0350*/  LOP3.LUT R2, R2, 0x380, RZ, 0xc0, !PT ;  /* 0x0000038002027812 */ /* 0x000fc800078ec0ff */
[----:B------:R-:W-:Y:S01]  /*0360*/  LOP3.LUT R21, R2, R21, RZ, 0xfc, !PT ;  /* 0x0000001502157212 */ /* 0x000fe200078efcff */
[----:B0-----:R-:W-:-:S06]  /*0370*/  UPRMT UR4, UR5, 0x654, UR4 ;  /* 0x0000065405047896 */ /* 0x001fcc0008000004 */
[----:B------:R-:W-:-:S05]  /*0380*/  LEA.HI R2, R2, UR4, RZ, 0x1d ;  /* 0x0000000402027c11 */ /* 0x000fca000f8fe8ff */
[----:B------:R-:W-:Y:S01]  /*0390*/  IMAD R21, R21, 0x4, R2 ;  /* 0x0000000415157824 */ /* 0x000fe200078e0202 */
[----:B------:R-:W-:Y:S01]  /*03a0*/  SHF.R.U32.HI R2, RZ, 0x1, R17 ;  /* 0x00000001ff027819 */ /* 0x000fe20000011611 */
[----:B------:R-:W-:-:S03]  /*03b0*/  IMAD.SHL.U32 R3, R17, 0x4, RZ ;  /* 0x0000000411037824 */ /* 0x000fc600078e00ff */
[----:B------:R-:W-:Y:S02]  /*03c0*/  LOP3.LUT R2, R2, 0x30, RZ, 0xc0, !PT ;  /* 0x0000003002027812 */ /* 0x000fe400078ec0ff */
[----:B------:R-:W-:-:S03]  /*03d0*/  LOP3.LUT R8, R3, 0x1fc, RZ, 0xc0, !PT ;  /* 0x000001fc03087812 */ /* 0x000fc600078ec0ff */
[----:B------:R-:W-:-:S04]  /*03e0*/  VIADD R5, R2, UR4 ;  /* 0x0000000402057c36 */ /* 0x000fc80008000000 */
[----:B------:R-:W-:Y:S01]  /*03f0*/  IMAD R5, R8, 0x4, R5 ;  /* 0x0000000408057824 */ /* 0x000fe200078e0205 */
[----:B------:R-:W-:Y:S02]  /*0400*/  SHF.R.S32.HI R18, RZ, 0x18, R18 ;  /* 0x00000018ff127819 */ /* 0x000fe40000011412 */
[----:B------:R-:W-:Y:S02]  /*0410*/  LOP3.LUT R16, R16, 0x7c, R3, 0xf8, !PT ;  /* 0x0000007c10107812 */ /* 0x000fe400078ef803 */
[----:B------:R-:W-:-:S04]  /*0420*/  SGXT R3, R18, 0x1 ;  /* 0x000000011203781a */ /* 0x000fc80000000200 */
[----:B------:R-:W-:Y:S02]  /*0430*/  LEA.HI R10, R3, R16, RZ, 0x7 ;  /* 0x00000010030a7211 */ /* 0x000fe400078f38ff */
[----:B------:R-:W0:Y:S02]  /*0440*/  LDC.64 R2, c[0x0][0x218] ;  /* 0x00008600ff027b82 */ /* 0x000e240000000a00 */
[----:B------:R-:W-:Y:S02]  /*0450*/  LOP3.LUT R9, R10, 0xffffff80, RZ, 0xc0, !PT ;  /* 0xffffff800a097812 */ /* 0x000fe400078ec0ff */
[----:B------:R-:W-:-:S03]  /*0460*/  SHF.R.U32.HI R17, RZ, 0x5, R17 ;  /* 0x00000005ff117819 */ /* 0x000fc60000011611 */
[----:B------:R-:W-:Y:S01]  /*0470*/  IMAD.IADD R11, R16, 0x1, -R9 ;  /* 0x00000001100b7824 */ /* 0x000fe200078e0a09 */
[----:B------:R-:W-:Y:S02]  /*0480*/  SGXT.U32 R9, R17, 0x2 ;  /* 0x000000021109781a */ /* 0x000fe40000000000 */
[----:B------:R-:W-:Y:S02]  /*0490*/  SHF.R.S32.HI R10, RZ, 0x7, R10 ;  /* 0x00000007ff0a7819 */ /* 0x000fe4000001140a */
[----:B------:R-:W-:Y:S02]  /*04a0*/  LOP3.LUT R9, R0, R9, RZ, 0xfc, !PT ;  /* 0x0000000900097212 */ /* 0x000fe400078efcff */
[----:B------:R-:W-:Y:S02]  /*04b0*/  LOP3.LUT R13, R8, 0x200, RZ, 0xfc, !PT ;  /* 0x00000200080d7812 */ /* 0x000fe400078efcff */
[C---:B------:R-:W-:Y:S01]  /*04c0*/  LOP3.LUT R0, R9.reuse, 0x4, RZ, 0xfc, !PT ;  /* 0x0000000409007812 */ /* 0x040fe200078efcff */
[----:B------:R-:W-:Y:S01]  /*04d0*/  IMAD R12, R10, 0x380, R11 ;  /* 0x000003800a0c7824 */ /* 0x000fe200078e020b */
[----:B------:R-:W-:-:S02]  /*04e0*/  ISETP.GE.AND P1, PT, R9, 0x7, PT ;  /* 0x000000070900780c */ /* 0x000fc40003f26270 */
[----:B------:R-:W-:Y:S01]  /*04f0*/  ISETP.GE.AND P0, PT, R0, 0x7, PT ;  /* 0x000000070000780c */ /* 0x000fe20003f06270 */
[----:B------:R-:W-:Y:S01]  /*0500*/  IMAD R11, R9, 0x80, R12 ;  /* 0x00000080090b7824 */ /* 0x000fe200078e020c */
[----:B------:R-:W-:-:S03]  /*0510*/  SHF.R.U32.HI R13, RZ, 0x3, R13 ;  /* 0x00000003ff0d7819 */ /* 0x000fc6000001160d */
[----:B0-----:R-:W-:Y:S01]  /*0520*/  IMAD.WIDE R10, R11, 0x4, R2 ;  /* 0x000000040b0a7825 */ /* 0x001fe200078e0202 */
[----:B------:R-:W-:-:S05]  /*0530*/  LOP3.LUT R13, R13, 0x70, RZ, 0xc0, !PT ;  /* 0x000000700d0d7812 */ /* 0x000fca00078ec0ff */
[----:B------:R-:W-:-:S04]  /*0540*/  VIADD R13, R13, UR4 ;  /* 0x000000040d0d7c36 */ /* 0x000fc80008000000 */
[----:B------:R-:W-:Y:S01]  /*0550*/  IMAD R13, R8, 0x4, R13 ;  /* 0x00000004080d7824 */ /* 0x000fe200078e020d */
[----:B--2---:R-:W-:Y:S04]  /*0560*/  STS [R21], R19 ;  /* 0x0000001315007388 */ /* 0x004fe80000000800 */
[----:B---3--:R-:W-:Y:S04]  /*0570*/  STS [R21+0x40], R20 ;  /* 0x0000401415007388 */ /* 0x008fe80000000800 */
[----:B----4-:R-:W-:Y:S04]  /*0580*/  STS [R21+0xc0], R24 ;  /* 0x0000c01815007388 */ /* 0x010fe80000000800 */
[----:B-----5:R-:W-:Y:S04]  /*0590*/  STS [R21+0x140], R25 ;  /* 0x0001401915007388 */ /* 0x020fe80000000800 */
[----:B------:R-:W-:Y:S04]  /*05a0*/  STS [R21+0x180], R27 ;  /* 0x0001801b15007388 */ /* 0x000fe80000000800 */
[----:B------:R-:W-:Y:S04]  /*05b0*/  STS [R21+0x1c0], R26 ;  /* 0x0001c01a15007388 */ /* 0x000fe80000000800 */
[----:B------:R-:W-:Y:S04]  /*05c0*/  STS [R21+0x80], R22 ;  /* 0x0000801615007388 */ /* 0x000fe80000000800 */
[----:B------:R-:W-:Y:S01]  /*05d0*/  STS [R21+0x100], R23 ;  /* 0x0001001715007388 */ /* 0x000fe20000000800 */
[----:B------:R-:W-:Y:S06]  /*05e0*/  BAR.SYNC.DEFER_BLOCKING 0x0 ;  /* 0x0000000000007b1d */ /* 0x000fec0000010000 */
[----:B------:R-:W0:Y:S04]  /*05f0*/  LDS.128 R4, [R5] ;  /* 0x0000000005047984 */ /* 0x000e280000000c00 */
[----:B0-----:R0:W-:Y:S02]  /*0600*/  @!P1 STG.E.128 desc[UR6][R10.64], R4 ;  /* 0x000000040a009986 */ /* 0x0011e4000c101d06 */
[----:B0-----:R-:W-:Y:S05]  /*0610*/  @P0 EXIT ;  /* 0x000000000000094d */ /* 0x001fea0003800000 */
[----:B0-----:R-:W0:Y:S01]  /*0620*/  LDS.128 R8, [R13+0x800] ;  /* 0x000800000d087984 */ /* 0x001e220000000c00 */
[----:B------:R-:W-:-:S04]  /*0630*/  IMAD R5, R0, 0x80, R12 ;  /* 0x0000008000057824 */ /* 0x000fc800078e020c */
[----:B------:R-:W-:-:S05]  /*0640*/  IMAD.WIDE R2, R5, 0x4, R2 ;  /* 0x0000000405027825 */ /* 0x000fca00078e0202 */
[----:B0-----:R-:W-:Y:S01]  /*0650*/  STG.E.128 desc[UR6][R2.64], R8 ;  /* 0x0000000802007986 */ /* 0x001fe2000c101d06 */
[----:B------:R-:W-:Y:S05]  /*0660*/  EXIT ;  /* 0x000000000000794d */ /* 0x000fea0003800000 */
.L_x_0:
[----:B------:R-:W-:-:S00]  /*0670*/  BRA `(.L_x_0) ;  /* 0xfffffffc00fc7947 */ /* 0x000fc0000383ffff */
[----:B------:R-:W-:-:S00]  /*0680*/  NOP ;  /* 0x0000000000007918 */ /* 0x000fc00000000000 */
[----:B------:R-:W-:-:S00]  /*0690*/  NOP ;  /* 0x0000000000007918 */ /* 0x000fc00000000000 */
[----:B------:R-:W-:-:S00]  /*06a0*/  NOP ;  /* 0x0000000000007918 */ /* 0x000fc00000000000 */
[----:B------:R-:W-:-:S00]  /*06b0*/  NOP ;  /* 0x0000000000007918 */ /* 0x000fc00000000000 */
[----:B------:R-:W-:-:S00]  /*06c0*/  NOP ;  /* 0x0000000000007918 */ /* 0x000fc00000000000 */
[----:B------:R-:W-:-:S00]  /*06d0*/  NOP ;  /* 0x0000000000007918 */ /* 0x000fc00000000000 */
[----:B------:R-:W-:-:S00]  /*06e0*/  NOP ;  /* 0x0000000000007918 */ /* 0x000fc00000000000 */
[----:B------:R-:W-:-:S00]  /*06f0*/  NOP ;  /* 0x0000000000007918 */ /* 0x000fc00000000000 */
.L_x_1:


//--------------------- .nv.shared.triton_poi_fused_1 --------------------------
	.section	.nv.shared.triton_poi_fused_1,"aw",@nobits
	.sectionflags	@""
	.align	16
	.zero		1024


//--------------------- .nv.constant0.triton_poi_fused_1 --------------------------
	.section	.nv.constant0.triton_poi_fused_1,"a",@progbits
	.sectionflags	@""
	.align	4
.nv.constant0.triton_poi_fused_1:
	.zero		552
